//
// Generated by NVIDIA NVVM Compiler
//
// Compiler Build ID: CL-36424714
// Cuda compilation tools, release 13.0, V13.0.88
// Based on NVVM 20.0.0
//

.version 9.0
.target sm_100
.address_size 64

	// .globl	_Z15pandigital_stepPPcS0_i
.global .align 1 .b8 $str[2] = {49};

.visible .entry _Z15pandigital_stepPPcS0_i(
	.param .u64 .ptr .align 1 _Z15pandigital_stepPPcS0_i_param_0,
	.param .u64 .ptr .align 1 _Z15pandigital_stepPPcS0_i_param_1,
	.param .u32 _Z15pandigital_stepPPcS0_i_param_2
)
{
	.reg .pred 	%p<2>;
	.reg .b32 	%r<5>;
	.reg .b64 	%rd<14>;

	ld.param.u64 	%rd2, [_Z15pandigital_stepPPcS0_i_param_0];
	ld.param.u64 	%rd1, [_Z15pandigital_stepPPcS0_i_param_1];
	cvta.to.global.u64 	%rd3, %rd2;
	mov.u32 	%r2, %ctaid.x;
	mov.u32 	%r3, %ntid.x;
	mov.u32 	%r4, %tid.x;
	mad.lo.s32 	%r1, %r2, %r3, %r4;
	mul.wide.s32 	%rd4, %r1, 8;
	add.s64 	%rd5, %rd3, %rd4;
	ld.global.u64 	%rd6, [%rd5];
	mov.u64 	%rd7, $str;
	cvta.global.u64 	%rd8, %rd7;
	setp.ne.s64 	%p1, %rd6, %rd8;
	@%p1 bra 	$L__BB0_2;
	cvta.to.global.u64 	%rd9, %rd1;
	add.s64 	%rd11, %rd9, %rd4;
	cvta.global.u64 	%rd13, %rd7;
	st.global.u64 	[%rd11], %rd13;
$L__BB0_2:
	ret;

}


// ===== COMPILED SASS (sm_100) =====

	.target	sm_100

	.elftype	@"ET_EXEC"


//--------------------- .note.nv.tkinfo           --------------------------
	.section	.note.nv.tkinfo,"",@"SHT_NOTE"
	.sectionflags	@"SHF_NOTE_NV_TKINFO"
	.tkinfo
        /*0018*/ 	.word	0x00000002
        /*0030*/ 	.string	""
        /*0030*/ 	.string	"ptxas"
        /*0030*/ 	.string	"Cuda compilation tools, release 13.0, V13.0.88"
        /*0030*/ 	.string	"Build cuda_13.0.r13.0/compiler.36424714_0"
        /*0030*/ 	.string	"-arch sm_100 -m 64 "



//--------------------- .note.nv.cuinfo           --------------------------
	.section	.note.nv.cuinfo,"",@"SHT_NOTE"
	.sectionflags	@"SHF_NOTE_NV_CUINFO"
        /*0018*/ 	.short	0x0002
        /*001a*/ 	.short	0x0064
        /*001c*/ 	.short	0x0082
	.zero		2


//--------------------- .nv.info                  --------------------------
	.section	.nv.info,"",@"SHT_CUDA_INFO"
	.align	4


	//----- nvinfo : EIATTR_REGCOUNT
	.align		4
        /*0000*/ 	.byte	0x04, 0x2f
        /*0002*/ 	.short	(.L_2 - .L_1)
	.align		4
.L_1:
        /*0004*/ 	.word	index@(_Z15pandigital_stepPPcS0_i)
        /*0008*/ 	.word	0x0000000a


	//----- nvinfo : EIATTR_FRAME_SIZE
	.align		4
.L_2:
        /*000c*/ 	.byte	0x04, 0x11
        /*000e*/ 	.short	(.L_4 - .L_3)
	.align		4
.L_3:
        /*0010*/ 	.word	index@(_Z15pandigital_stepPPcS0_i)
        /*0014*/ 	.word	0x00000000


	//----- nvinfo : EIATTR_MIN_STACK_SIZE
	.align		4
.L_4:
        /*0018*/ 	.byte	0x04, 0x12
        /*001a*/ 	.short	(.L_6 - .L_5)
	.align		4
.L_5:
        /*001c*/ 	.word	index@(_Z15pandigital_stepPPcS0_i)
        /*0020*/ 	.word	0x00000000
.L_6:


//--------------------- .nv.compat                --------------------------
	.section	.nv.compat,"",@"SHT_CUDA_COMPAT_INFO"
	.align	4
        /*0000*/ 	.byte	0x02, 0x09, 0x00, 0x00, 0x02, 0x02, 0x01, 0x00, 0x02, 0x05, 0x05, 0x00, 0x03, 0x07, 0x01, 0x01
        /*0010*/ 	.byte	0x02, 0x03, 0x00, 0x00, 0x02, 0x06, 0x01, 0x00, 0x04, 0x0b, 0x08, 0x00, 0x09, 0x00, 0x00, 0x00
        /*0020*/ 	.byte	0x00, 0x00, 0x00, 0x00


//--------------------- .nv.info._Z15pandigital_stepPPcS0_i --------------------------
	.section	.nv.info._Z15pandigital_stepPPcS0_i,"",@"SHT_CUDA_INFO"
	.sectionflags	@""
	.align	4


	//----- nvinfo : EIATTR_CUDA_API_VERSION
	.align		4
        /*0000*/ 	.byte	0x04, 0x37
        /*0002*/ 	.short	(.L_8 - .L_7)
.L_7:
        /*0004*/ 	.word	0x00000082


	//----- nvinfo : EIATTR_KPARAM_INFO
	.align		4
.L_8:
        /*0008*/ 	.byte	0x04, 0x17
        /*000a*/ 	.short	(.L_10 - .L_9)
.L_9:
        /*000c*/ 	.word	0x00000000
        /*0010*/ 	.short	0x0002
        /*0012*/ 	.short	0x0010
        /*0014*/ 	.byte	0x00, 0xf0, 0x11, 0x00


	//----- nvinfo : EIATTR_KPARAM_INFO
	.align		4
.L_10:
        /*0018*/ 	.byte	0x04, 0x17
        /*001a*/ 	.short	(.L_12 - .L_11)
.L_11:
        /*001c*/ 	.word	0x00000000
        /*0020*/ 	.short	0x0001
        /*0022*/ 	.short	0x0008
        /*0024*/ 	.byte	0x00, 0xf5, 0x21, 0x00


	//----- nvinfo : EIATTR_KPARAM_INFO
	.align		4
.L_12:
        /*0028*/ 	.byte	0x04, 0x17
        /*002a*/ 	.short	(.L_14 - .L_13)
.L_13:
        /*002c*/ 	.word	0x00000000
        /*0030*/ 	.short	0x0000
        /*0032*/ 	.short	0x0000
        /*0034*/ 	.byte	0x00, 0xf5, 0x21, 0x00


	//----- nvinfo : EIATTR_SPARSE_MMA_MASK
	.align		4
.L_14:
        /*0038*/ 	.byte	0x03, 0x50
        /*003a*/ 	.short	0x0000


	//----- nvinfo : EIATTR_MAXREG_COUNT
	.align		4
        /*003c*/ 	.byte	0x03, 0x1b
        /*003e*/ 	.short	0x00ff


	//----- nvinfo : EIATTR_MERCURY_ISA_VERSION
	.align		4
        /*0040*/ 	.byte	0x03, 0x5f
        /*0042*/ 	.short	0x0101


	//----- nvinfo : EIATTR_VRC_CTA_INIT_COUNT
	.align		4
        /*0044*/ 	.byte	0x02, 0x4a
	.zero		1
	.zero		1


	//----- nvinfo : EIATTR_EXIT_INSTR_OFFSETS
	.align		4
        /*0048*/ 	.byte	0x04, 0x1c
        /*004a*/ 	.short	(.L_16 - .L_15)


	//   ....[0]....
.L_15:
        /*004c*/ 	.word	0x000000c0


	//   ....[1]....
        /*0050*/ 	.word	0x00000110


	//----- nvinfo : EIATTR_CBANK_PARAM_SIZE
	.align		4
.L_16:
        /*0054*/ 	.byte	0x03, 0x19
        /*0056*/ 	.short	0x0014


	//----- nvinfo : EIATTR_PARAM_CBANK
	.align		4
        /*0058*/ 	.byte	0x04, 0x0a
        /*005a*/ 	.short	(.L_18 - .L_17)
	.align		4
.L_17:
        /*005c*/ 	.word	index@(.nv.constant0._Z15pandigital_stepPPcS0_i)
        /*0060*/ 	.short	0x0380
        /*0062*/ 	.short	0x0014


	//----- nvinfo : EIATTR_SW_WAR
	.align		4
.L_18:
        /*0064*/ 	.byte	0x04, 0x36
        /*0066*/ 	.short	(.L_20 - .L_19)
.L_19:
        /*0068*/ 	.word	0x00000008
.L_20:


//--------------------- .nv.callgraph             --------------------------
	.section	.nv.callgraph,"",@"SHT_CUDA_CALLGRAPH"
	.align	4
	.sectionentsize	8
	.align		4
        /*0000*/ 	.word	0x00000000
	.align		4
        /*0004*/ 	.word	0xffffffff
	.align		4
        /*0008*/ 	.word	0x00000000
	.align		4
        /*000c*/ 	.word	0xfffffffe
	.align		4
        /*0010*/ 	.word	0x00000000
	.align		4
        /*0014*/ 	.word	0xfffffffd
	.align		4
        /*0018*/ 	.word	0x00000000
	.align		4
        /*001c*/ 	.word	0xfffffffc


//--------------------- .nv.constant4             --------------------------
	.section	.nv.constant4,"a",@progbits
	.align	8
	.align		8
.nv.constant4:
        /*0000*/ 	.dword	$str


//--------------------- .text._Z15pandigital_stepPPcS0_i --------------------------
	.section	.text._Z15pandigital_stepPPcS0_i,"ax",@progbits
	.align	128
        .global         _Z15pandigital_stepPPcS0_i
        .type           _Z15pandigital_stepPPcS0_i,@function
        .size           _Z15pandigital_stepPPcS0_i,(.L_x_1 - _Z15pandigital_stepPPcS0_i)
        .other          _Z15pandigital_stepPPcS0_i,@"STO_CUDA_ENTRY STV_DEFAULT"
_Z15pandigital_stepPPcS0_i:
.text._Z15pandigital_stepPPcS0_i:
[----:B------:R-:W-:Y:S01]  /*0000*/  LDC R1, c[0x0][0x37c] ;  /* 0x0000df00ff017b82 */ /* 0x000fe20000000800 */
[----:B------:R-:W0:Y:S07]  /*0010*/  S2R R0, SR_TID.X ;  /* 0x0000000000007919 */ /* 0x000e2e0000002100 */
[----:B------:R-:W0:Y:S01]  /*0020*/  S2UR UR6, SR_CTAID.X ;  /* 0x00000000000679c3 */ /* 0x000e220000002500 */
[----:B------:R-:W1:Y:S07]  /*0030*/  LDCU.64 UR4, c[0x0][0x358] ;  /* 0x00006b00ff0477ac */ /* 0x000e6e0008000a00 */
[----:B------:R-:W0:Y:S08]  /*0040*/  LDC R7, c[0x0][0x360] ;  /* 0x0000d800ff077b82 */ /* 0x000e300000000800 */
[----:B------:R-:W2:Y:S01]  /*0050*/  LDC.64 R2, c[0x0][0x380] ;  /* 0x0000e000ff027b82 */ /* 0x000ea20000000a00 */
[----:B0-----:R-:W-:Y:S01]  /*0060*/  IMAD R7, R7, UR6, R0 ;  /* 0x0000000607077c24 */ /* 0x001fe2000f8e0200 */
[----:B------:R-:W0:Y:S03]  /*0070*/  LDCU.64 UR6, c[0x4][URZ] ;  /* 0x01000000ff0677ac */ /* 0x000e260008000a00 */
[----:B--2---:R-:W-:-:S06]  /*0080*/  IMAD.WIDE R2, R7, 0x8, R2 ;  /* 0x0000000807027825 */ /* 0x004fcc00078e0202 */
[----:B-1----:R-:W0:Y:S02]  /*0090*/  LDG.E.64 R2, desc[UR4][R2.64] ;  /* 0x0000000402027981 */ /* 0x002e24000c1e1b00 */
[----:B0-----:R-:W-:-:S04]  /*00a0*/  ISETP.NE.U32.AND P0, PT, R2, UR6, PT ;  /* 0x0000000602007c0c */ /* 0x001fc8000bf05070 */
[----:B------:R-:W-:-:S13]  /*00b0*/  ISETP.NE.AND.EX P0, PT, R3, UR7, PT, P0 ;  /* 0x0000000703007c0c */ /* 0x000fda000bf05300 */
[----:B------:R-:W-:Y:S05]  /*00c0*/  @P0 EXIT ;  /* 0x000000000000094d */ /* 0x000fea0003800000 */
[----:B------:R-:W0:Y:S08]  /*00d0*/  LDC.64 R2, c[0x0][0x388] ;  /* 0x0000e200ff027b82 */ /* 0x000e300000000a00 */
[----:B------:R-:W1:Y:S01]  /*00e0*/  LDC.64 R4, c[0x4][RZ] ;  /* 0x01000000ff047b82 */ /* 0x000e620000000a00 */
[----:B0-----:R-:W-:-:S05]  /*00f0*/  IMAD.WIDE R2, R7, 0x8, R2 ;  /* 0x0000000807027825 */ /* 0x001fca00078e0202 */
[----:B-1----:R-:W-:Y:S01]  /*0100*/  STG.E.64 desc[UR4][R2.64], R4 ;  /* 0x0000000402007986 */ /* 0x002fe2000c101b04 */
[----:B------:R-:W-:Y:S05]  /*0110*/  EXIT ;  /* 0x000000000000794d */ /* 0x000fea0003800000 */
.L_x_0:
[----:B------:R-:W-:-:S00]  /*0120*/  BRA `(.L_x_0) ;  /* 0xfffffffc00fc7947 */ /* 0x000fc0000383ffff */
[----:B------:R-:W-:-:S00]  /*0130*/  NOP ;  /* 0x0000000000007918 */ /* 0x000fc00000000000 */
        /* <DEDUP_REMOVED lines=12> */
.L_x_1:


//--------------------- .nv.global.init           --------------------------
	.section	.nv.global.init,"aw",@progbits
.nv.global.init:
	.type		$str,@object
	.size		$str,(.L_0 - $str)
$str:
        /*0000*/ 	.byte	0x31, 0x00
.L_0:


//--------------------- .nv.shared.reserved.0     --------------------------
	.section	.nv.shared.reserved.0,"aw",@nobits
	.weak		__nv_reservedSMEM_offset_0_alias
	.size		__nv_reservedSMEM_offset_0_alias, 0, 64
	.other		__nv_reservedSMEM_offset_0_alias,@"STO_CUDA_RESERVED_SHARED STV_DEFAULT"
__nv_reservedSMEM_offset_0_alias:
	.zero		0
	.zero		64


//--------------------- .nv.constant0._Z15pandigital_stepPPcS0_i --------------------------
	.section	.nv.constant0._Z15pandigital_stepPPcS0_i,"a",@progbits
	.sectionflags	@""
	.align	4
.nv.constant0._Z15pandigital_stepPPcS0_i:
	.zero		916


//--------------------- SYMBOLS --------------------------

	.type		.nv.reservedSmem.offset0,@object
	.size		.nv.reservedSmem.offset0,0x4
